//
// Generated by NVIDIA NVVM Compiler
//
// Compiler Build ID: CL-36424714
// Cuda compilation tools, release 13.0, V13.0.88
// Based on NVVM 20.0.0
//

.version 9.0
.target sm_100
.address_size 64

	// .globl	_Z8mykerneli

.visible .entry _Z8mykerneli(
	.param .u32 _Z8mykerneli_param_0
)
{


	ret;

}


// ===== COMPILED SASS (sm_100) =====

	.target	sm_100

	.elftype	@"ET_EXEC"


//--------------------- .note.nv.tkinfo           --------------------------
	.section	.note.nv.tkinfo,"",@"SHT_NOTE"
	.sectionflags	@"SHF_NOTE_NV_TKINFO"
	.tkinfo
        /*0018*/ 	.word	0x00000002
        /*0030*/ 	.string	""
        /*0030*/ 	.string	"ptxas"
        /*0030*/ 	.string	"Cuda compilation tools, release 13.0, V13.0.88"
        /*0030*/ 	.string	"Build cuda_13.0.r13.0/compiler.36424714_0"
        /*0030*/ 	.string	"-arch sm_100 -m 64 "



//--------------------- .note.nv.cuinfo           --------------------------
	.section	.note.nv.cuinfo,"",@"SHT_NOTE"
	.sectionflags	@"SHF_NOTE_NV_CUINFO"
        /*0018*/ 	.short	0x0002
        /*001a*/ 	.short	0x0064
        /*001c*/ 	.short	0x0082
	.zero		2


//--------------------- .nv.info                  --------------------------
	.section	.nv.info,"",@"SHT_CUDA_INFO"
	.align	4


	//----- nvinfo : EIATTR_REGCOUNT
	.align		4
        /*0000*/ 	.byte	0x04, 0x2f
        /*0002*/ 	.short	(.L_1 - .L_0)
	.align		4
.L_0:
        /*0004*/ 	.word	index@(_Z8mykerneli)
        /*0008*/ 	.word	0x00000004


	//----- nvinfo : EIATTR_FRAME_SIZE
	.align		4
.L_1:
        /*000c*/ 	.byte	0x04, 0x11
        /*000e*/ 	.short	(.L_3 - .L_2)
	.align		4
.L_2:
        /*0010*/ 	.word	index@(_Z8mykerneli)
        /*0014*/ 	.word	0x00000000


	//----- nvinfo : EIATTR_MIN_STACK_SIZE
	.align		4
.L_3:
        /*0018*/ 	.byte	0x04, 0x12
        /*001a*/ 	.short	(.L_5 - .L_4)
	.align		4
.L_4:
        /*001c*/ 	.word	index@(_Z8mykerneli)
        /*0020*/ 	.word	0x00000000
.L_5:


//--------------------- .nv.compat                --------------------------
	.section	.nv.compat,"",@"SHT_CUDA_COMPAT_INFO"
	.align	4
        /*0000*/ 	.byte	0x02, 0x09, 0x00, 0x00, 0x02, 0x02, 0x01, 0x00, 0x02, 0x05, 0x05, 0x00, 0x03, 0x07, 0x01, 0x01
        /*0010*/ 	.byte	0x02, 0x03, 0x00, 0x00, 0x02, 0x06, 0x01, 0x00, 0x04, 0x0b, 0x08, 0x00, 0x09, 0x00, 0x00, 0x00
        /*0020*/ 	.byte	0x00, 0x00, 0x00, 0x00


//--------------------- .nv.info._Z8mykerneli     --------------------------
	.section	.nv.info._Z8mykerneli,"",@"SHT_CUDA_INFO"
	.sectionflags	@""
	.align	4


	//----- nvinfo : EIATTR_CUDA_API_VERSION
	.align		4
        /*0000*/ 	.byte	0x04, 0x37
        /*0002*/ 	.short	(.L_7 - .L_6)
.L_6:
        /*0004*/ 	.word	0x00000082


	//----- nvinfo : EIATTR_KPARAM_INFO
	.align		4
.L_7:
        /*0008*/ 	.byte	0x04, 0x17
        /*000a*/ 	.short	(.L_9 - .L_8)
.L_8:
        /*000c*/ 	.word	0x00000000
        /*0010*/ 	.short	0x0000
        /*0012*/ 	.short	0x0000
        /*0014*/ 	.byte	0x00, 0xf0, 0x11, 0x00


	//----- nvinfo : EIATTR_SPARSE_MMA_MASK
	.align		4
.L_9:
        /*0018*/ 	.byte	0x03, 0x50
        /*001a*/ 	.short	0x0000


	//----- nvinfo : EIATTR_MAXREG_COUNT
	.align		4
        /*001c*/ 	.byte	0x03, 0x1b
        /*001e*/ 	.short	0x00ff


	//----- nvinfo : EIATTR_MERCURY_ISA_VERSION
	.align		4
        /*0020*/ 	.byte	0x03, 0x5f
        /*0022*/ 	.short	0x0101


	//----- nvinfo : EIATTR_VRC_CTA_INIT_COUNT
	.align		4
        /*0024*/ 	.byte	0x02, 0x4a
	.zero		1
	.zero		1


	//----- nvinfo : EIATTR_EXIT_INSTR_OFFSETS
	.align		4
        /*0028*/ 	.byte	0x04, 0x1c
        /*002a*/ 	.short	(.L_11 - .L_10)


	//   ....[0]....
.L_10:
        /*002c*/ 	.word	0x00000010


	//----- nvinfo : EIATTR_CBANK_PARAM_SIZE
	.align		4
.L_11:
        /*0030*/ 	.byte	0x03, 0x19
        /*0032*/ 	.short	0x0004


	//----- nvinfo : EIATTR_PARAM_CBANK
	.align		4
        /*0034*/ 	.byte	0x04, 0x0a
        /*0036*/ 	.short	(.L_13 - .L_12)
	.align		4
.L_12:
        /*0038*/ 	.word	index@(.nv.constant0._Z8mykerneli)
        /*003c*/ 	.short	0x0380
        /*003e*/ 	.short	0x0004


	//----- nvinfo : EIATTR_SW_WAR
	.align		4
.L_13:
        /*0040*/ 	.byte	0x04, 0x36
        /*0042*/ 	.short	(.L_15 - .L_14)
.L_14:
        /*0044*/ 	.word	0x00000008
.L_15:


//--------------------- .nv.callgraph             --------------------------
	.section	.nv.callgraph,"",@"SHT_CUDA_CALLGRAPH"
	.align	4
	.sectionentsize	8
	.align		4
        /*0000*/ 	.word	0x00000000
	.align		4
        /*0004*/ 	.word	0xffffffff
	.align		4
        /*0008*/ 	.word	0x00000000
	.align		4
        /*000c*/ 	.word	0xfffffffe
	.align		4
        /*0010*/ 	.word	0x00000000
	.align		4
        /*0014*/ 	.word	0xfffffffd
	.align		4
        /*0018*/ 	.word	0x00000000
	.align		4
        /*001c*/ 	.word	0xfffffffc


//--------------------- .text._Z8mykerneli        --------------------------
	.section	.text._Z8mykerneli,"ax",@progbits
	.align	128
        .global         _Z8mykerneli
        .type           _Z8mykerneli,@function
        .size           _Z8mykerneli,(.L_x_1 - _Z8mykerneli)
        .other          _Z8mykerneli,@"STO_CUDA_ENTRY STV_DEFAULT"
_Z8mykerneli:
.text._Z8mykerneli:
[----:B------:R-:W-:Y:S01]  /*0000*/  LDC R1, c[0x0][0x37c] ;  /* 0x0000df00ff017b82 */ /* 0x000fe20000000800 */
[----:B------:R-:W-:Y:S05]  /*0010*/  EXIT ;  /* 0x000000000000794d */ /* 0x000fea0003800000 */
.L_x_0:
[----:B------:R-:W-:-:S00]  /*0020*/  BRA `(.L_x_0) ;  /* 0xfffffffc00fc7947 */ /* 0x000fc0000383ffff */
[----:B------:R-:W-:-:S00]  /*0030*/  NOP ;  /* 0x0000000000007918 */ /* 0x000fc00000000000 */
        /* <DEDUP_REMOVED lines=12> */
.L_x_1:


//--------------------- .nv.shared.reserved.0     --------------------------
	.section	.nv.shared.reserved.0,"aw",@nobits
	.weak		__nv_reservedSMEM_offset_0_alias
	.size		__nv_reservedSMEM_offset_0_alias, 0, 64
	.other		__nv_reservedSMEM_offset_0_alias,@"STO_CUDA_RESERVED_SHARED STV_DEFAULT"
__nv_reservedSMEM_offset_0_alias:
	.zero		0
	.zero		64


//--------------------- .nv.constant0._Z8mykerneli --------------------------
	.section	.nv.constant0._Z8mykerneli,"a",@progbits
	.sectionflags	@""
	.align	4
.nv.constant0._Z8mykerneli:
	.zero		900


//--------------------- SYMBOLS --------------------------

	.type		.nv.reservedSmem.offset0,@object
	.size		.nv.reservedSmem.offset0,0x4
